//
// Generated by NVIDIA NVVM Compiler
//
// Compiler Build ID: CL-36424714
// Cuda compilation tools, release 13.0, V13.0.88
// Based on NVVM 20.0.0
//

.version 9.0
.target sm_100
.address_size 64

	// .globl	_Z31energia_device_read_data_kernelPiPfi

.visible .entry _Z31energia_device_read_data_kernelPiPfi(
	.param .u64 .ptr .align 1 _Z31energia_device_read_data_kernelPiPfi_param_0,
	.param .u64 .ptr .align 1 _Z31energia_device_read_data_kernelPiPfi_param_1,
	.param .u32 _Z31energia_device_read_data_kernelPiPfi_param_2
)
{
	.reg .pred 	%p<2>;
	.reg .b32 	%r<7>;
	.reg .b32 	%f<3>;
	.reg .b64 	%rd<8>;

	ld.param.u64 	%rd1, [_Z31energia_device_read_data_kernelPiPfi_param_0];
	ld.param.u64 	%rd2, [_Z31energia_device_read_data_kernelPiPfi_param_1];
	ld.param.u32 	%r2, [_Z31energia_device_read_data_kernelPiPfi_param_2];
	mov.u32 	%r3, %ctaid.x;
	mov.u32 	%r4, %ntid.x;
	mov.u32 	%r5, %tid.x;
	mad.lo.s32 	%r1, %r3, %r4, %r5;
	setp.ge.s32 	%p1, %r1, %r2;
	@%p1 bra 	$L__BB0_2;
	cvta.to.global.u64 	%rd3, %rd1;
	cvta.to.global.u64 	%rd4, %rd2;
	mul.wide.s32 	%rd5, %r1, 4;
	add.s64 	%rd6, %rd3, %rd5;
	ld.global.u32 	%r6, [%rd6];
	cvt.rn.f32.s32 	%f1, %r6;
	add.f32 	%f2, %f1, %f1;
	add.s64 	%rd7, %rd4, %rd5;
	st.global.f32 	[%rd7], %f2;
$L__BB0_2:
	ret;

}
	// .globl	_Z32energia_device_write_data_kernelPiPfi
.visible .entry _Z32energia_device_write_data_kernelPiPfi(
	.param .u64 .ptr .align 1 _Z32energia_device_write_data_kernelPiPfi_param_0,
	.param .u64 .ptr .align 1 _Z32energia_device_write_data_kernelPiPfi_param_1,
	.param .u32 _Z32energia_device_write_data_kernelPiPfi_param_2
)
{
	.reg .pred 	%p<2>;
	.reg .b32 	%r<10>;
	.reg .b32 	%f<2>;
	.reg .b64 	%rd<8>;

	ld.param.u64 	%rd1, [_Z32energia_device_write_data_kernelPiPfi_param_0];
	ld.param.u64 	%rd2, [_Z32energia_device_write_data_kernelPiPfi_param_1];
	ld.param.u32 	%r2, [_Z32energia_device_write_data_kernelPiPfi_param_2];
	mov.u32 	%r3, %ctaid.x;
	mov.u32 	%r4, %ntid.x;
	mov.u32 	%r5, %tid.x;
	mad.lo.s32 	%r1, %r3, %r4, %r5;
	setp.ge.s32 	%p1, %r1, %r2;
	@%p1 bra 	$L__BB1_2;
	cvta.to.global.u64 	%rd3, %rd2;
	cvta.to.global.u64 	%rd4, %rd1;
	mul.wide.s32 	%rd5, %r1, 4;
	add.s64 	%rd6, %rd3, %rd5;
	ld.global.f32 	%f1, [%rd6];
	cvt.rzi.s32.f32 	%r6, %f1;
	shr.u32 	%r7, %r6, 31;
	add.s32 	%r8, %r6, %r7;
	shr.s32 	%r9, %r8, 1;
	add.s64 	%rd7, %rd4, %rd5;
	st.global.u32 	[%rd7], %r9;
$L__BB1_2:
	ret;

}


// ===== COMPILED SASS (sm_100) =====

	.target	sm_100

	.elftype	@"ET_EXEC"


//--------------------- .note.nv.tkinfo           --------------------------
	.section	.note.nv.tkinfo,"",@"SHT_NOTE"
	.sectionflags	@"SHF_NOTE_NV_TKINFO"
	.tkinfo
        /*0018*/ 	.word	0x00000002
        /*0030*/ 	.string	""
        /*0030*/ 	.string	"ptxas"
        /*0030*/ 	.string	"Cuda compilation tools, release 13.0, V13.0.88"
        /*0030*/ 	.string	"Build cuda_13.0.r13.0/compiler.36424714_0"
        /*0030*/ 	.string	"-arch sm_100 -m 64 "



//--------------------- .note.nv.cuinfo           --------------------------
	.section	.note.nv.cuinfo,"",@"SHT_NOTE"
	.sectionflags	@"SHF_NOTE_NV_CUINFO"
        /*0018*/ 	.short	0x0002
        /*001a*/ 	.short	0x0064
        /*001c*/ 	.short	0x0082
	.zero		2


//--------------------- .nv.info                  --------------------------
	.section	.nv.info,"",@"SHT_CUDA_INFO"
	.align	4


	//----- nvinfo : EIATTR_REGCOUNT
	.align		4
        /*0000*/ 	.byte	0x04, 0x2f
        /*0002*/ 	.short	(.L_1 - .L_0)
	.align		4
.L_0:
        /*0004*/ 	.word	index@(_Z31energia_device_read_data_kernelPiPfi)
        /*0008*/ 	.word	0x0000000a


	//----- nvinfo : EIATTR_FRAME_SIZE
	.align		4
.L_1:
        /*000c*/ 	.byte	0x04, 0x11
        /*000e*/ 	.short	(.L_3 - .L_2)
	.align		4
.L_2:
        /*0010*/ 	.word	index@(_Z31energia_device_read_data_kernelPiPfi)
        /*0014*/ 	.word	0x00000000


	//----- nvinfo : EIATTR_REGCOUNT
	.align		4
.L_3:
        /*0018*/ 	.byte	0x04, 0x2f
        /*001a*/ 	.short	(.L_5 - .L_4)
	.align		4
.L_4:
        /*001c*/ 	.word	index@(_Z32energia_device_write_data_kernelPiPfi)
        /*0020*/ 	.word	0x0000000a


	//----- nvinfo : EIATTR_FRAME_SIZE
	.align		4
.L_5:
        /*0024*/ 	.byte	0x04, 0x11
        /*0026*/ 	.short	(.L_7 - .L_6)
	.align		4
.L_6:
        /*0028*/ 	.word	index@(_Z32energia_device_write_data_kernelPiPfi)
        /*002c*/ 	.word	0x00000000


	//----- nvinfo : EIATTR_MIN_STACK_SIZE
	.align		4
.L_7:
        /*0030*/ 	.byte	0x04, 0x12
        /*0032*/ 	.short	(.L_9 - .L_8)
	.align		4
.L_8:
        /*0034*/ 	.word	index@(_Z32energia_device_write_data_kernelPiPfi)
        /*0038*/ 	.word	0x00000000


	//----- nvinfo : EIATTR_MIN_STACK_SIZE
	.align		4
.L_9:
        /*003c*/ 	.byte	0x04, 0x12
        /*003e*/ 	.short	(.L_11 - .L_10)
	.align		4
.L_10:
        /*0040*/ 	.word	index@(_Z31energia_device_read_data_kernelPiPfi)
        /*0044*/ 	.word	0x00000000
.L_11:


//--------------------- .nv.compat                --------------------------
	.section	.nv.compat,"",@"SHT_CUDA_COMPAT_INFO"
	.align	4
        /*0000*/ 	.byte	0x02, 0x09, 0x00, 0x00, 0x02, 0x02, 0x01, 0x00, 0x02, 0x05, 0x05, 0x00, 0x03, 0x07, 0x01, 0x01
        /*0010*/ 	.byte	0x02, 0x03, 0x00, 0x00, 0x02, 0x06, 0x01, 0x00, 0x04, 0x0b, 0x08, 0x00, 0x09, 0x00, 0x00, 0x00
        /*0020*/ 	.byte	0x00, 0x00, 0x00, 0x00


//--------------------- .nv.info._Z32energia_device_write_data_kernelPiPfi --------------------------
	.section	.nv.info._Z32energia_device_write_data_kernelPiPfi,"",@"SHT_CUDA_INFO"
	.sectionflags	@""
	.align	4


	//----- nvinfo : EIATTR_CUDA_API_VERSION
	.align		4
        /*0000*/ 	.byte	0x04, 0x37
        /*0002*/ 	.short	(.L_13 - .L_12)
.L_12:
        /*0004*/ 	.word	0x00000082


	//----- nvinfo : EIATTR_KPARAM_INFO
	.align		4
.L_13:
        /*0008*/ 	.byte	0x04, 0x17
        /*000a*/ 	.short	(.L_15 - .L_14)
.L_14:
        /*000c*/ 	.word	0x00000000
        /*0010*/ 	.short	0x0002
        /*0012*/ 	.short	0x0010
        /*0014*/ 	.byte	0x00, 0xf0, 0x11, 0x00


	//----- nvinfo : EIATTR_KPARAM_INFO
	.align		4
.L_15:
        /*0018*/ 	.byte	0x04, 0x17
        /*001a*/ 	.short	(.L_17 - .L_16)
.L_16:
        /*001c*/ 	.word	0x00000000
        /*0020*/ 	.short	0x0001
        /*0022*/ 	.short	0x0008
        /*0024*/ 	.byte	0x00, 0xf5, 0x21, 0x00


	//----- nvinfo : EIATTR_KPARAM_INFO
	.align		4
.L_17:
        /*0028*/ 	.byte	0x04, 0x17
        /*002a*/ 	.short	(.L_19 - .L_18)
.L_18:
        /*002c*/ 	.word	0x00000000
        /*0030*/ 	.short	0x0000
        /*0032*/ 	.short	0x0000
        /*0034*/ 	.byte	0x00, 0xf5, 0x21, 0x00


	//----- nvinfo : EIATTR_SPARSE_MMA_MASK
	.align		4
.L_19:
        /*0038*/ 	.byte	0x03, 0x50
        /*003a*/ 	.short	0x0000


	//----- nvinfo : EIATTR_MAXREG_COUNT
	.align		4
        /*003c*/ 	.byte	0x03, 0x1b
        /*003e*/ 	.short	0x00ff


	//----- nvinfo : EIATTR_MERCURY_ISA_VERSION
	.align		4
        /*0040*/ 	.byte	0x03, 0x5f
        /*0042*/ 	.short	0x0101


	//----- nvinfo : EIATTR_VRC_CTA_INIT_COUNT
	.align		4
        /*0044*/ 	.byte	0x02, 0x4a
	.zero		1
	.zero		1


	//----- nvinfo : EIATTR_EXIT_INSTR_OFFSETS
	.align		4
        /*0048*/ 	.byte	0x04, 0x1c
        /*004a*/ 	.short	(.L_21 - .L_20)


	//   ....[0]....
.L_20:
        /*004c*/ 	.word	0x00000070


	//   ....[1]....
        /*0050*/ 	.word	0x00000120


	//----- nvinfo : EIATTR_CBANK_PARAM_SIZE
	.align		4
.L_21:
        /*0054*/ 	.byte	0x03, 0x19
        /*0056*/ 	.short	0x0014


	//----- nvinfo : EIATTR_PARAM_CBANK
	.align		4
        /*0058*/ 	.byte	0x04, 0x0a
        /*005a*/ 	.short	(.L_23 - .L_22)
	.align		4
.L_22:
        /*005c*/ 	.word	index@(.nv.constant0._Z32energia_device_write_data_kernelPiPfi)
        /*0060*/ 	.short	0x0380
        /*0062*/ 	.short	0x0014


	//----- nvinfo : EIATTR_SW_WAR
	.align		4
.L_23:
        /*0064*/ 	.byte	0x04, 0x36
        /*0066*/ 	.short	(.L_25 - .L_24)
.L_24:
        /*0068*/ 	.word	0x00000008
.L_25:


//--------------------- .nv.info._Z31energia_device_read_data_kernelPiPfi --------------------------
	.section	.nv.info._Z31energia_device_read_data_kernelPiPfi,"",@"SHT_CUDA_INFO"
	.sectionflags	@""
	.align	4


	//----- nvinfo : EIATTR_CUDA_API_VERSION
	.align		4
        /*0000*/ 	.byte	0x04, 0x37
        /*0002*/ 	.short	(.L_27 - .L_26)
.L_26:
        /*0004*/ 	.word	0x00000082


	//----- nvinfo : EIATTR_KPARAM_INFO
	.align		4
.L_27:
        /*0008*/ 	.byte	0x04, 0x17
        /*000a*/ 	.short	(.L_29 - .L_28)
.L_28:
        /*000c*/ 	.word	0x00000000
        /*0010*/ 	.short	0x0002
        /*0012*/ 	.short	0x0010
        /*0014*/ 	.byte	0x00, 0xf0, 0x11, 0x00


	//----- nvinfo : EIATTR_KPARAM_INFO
	.align		4
.L_29:
        /*0018*/ 	.byte	0x04, 0x17
        /*001a*/ 	.short	(.L_31 - .L_30)
.L_30:
        /*001c*/ 	.word	0x00000000
        /*0020*/ 	.short	0x0001
        /*0022*/ 	.short	0x0008
        /*0024*/ 	.byte	0x00, 0xf5, 0x21, 0x00


	//----- nvinfo : EIATTR_KPARAM_INFO
	.align		4
.L_31:
        /*0028*/ 	.byte	0x04, 0x17
        /*002a*/ 	.short	(.L_33 - .L_32)
.L_32:
        /*002c*/ 	.word	0x00000000
        /*0030*/ 	.short	0x0000
        /*0032*/ 	.short	0x0000
        /*0034*/ 	.byte	0x00, 0xf5, 0x21, 0x00


	//----- nvinfo : EIATTR_SPARSE_MMA_MASK
	.align		4
.L_33:
        /*0038*/ 	.byte	0x03, 0x50
        /*003a*/ 	.short	0x0000


	//----- nvinfo : EIATTR_MAXREG_COUNT
	.align		4
        /*003c*/ 	.byte	0x03, 0x1b
        /*003e*/ 	.short	0x00ff


	//----- nvinfo : EIATTR_MERCURY_ISA_VERSION
	.align		4
        /*0040*/ 	.byte	0x03, 0x5f
        /*0042*/ 	.short	0x0101


	//----- nvinfo : EIATTR_VRC_CTA_INIT_COUNT
	.align		4
        /*0044*/ 	.byte	0x02, 0x4a
	.zero		1
	.zero		1


	//----- nvinfo : EIATTR_EXIT_INSTR_OFFSETS
	.align		4
        /*0048*/ 	.byte	0x04, 0x1c
        /*004a*/ 	.short	(.L_35 - .L_34)


	//   ....[0]....
.L_34:
        /*004c*/ 	.word	0x00000070


	//   ....[1]....
        /*0050*/ 	.word	0x00000110


	//----- nvinfo : EIATTR_CBANK_PARAM_SIZE
	.align		4
.L_35:
        /*0054*/ 	.byte	0x03, 0x19
        /*0056*/ 	.short	0x0014


	//----- nvinfo : EIATTR_PARAM_CBANK
	.align		4
        /*0058*/ 	.byte	0x04, 0x0a
        /*005a*/ 	.short	(.L_37 - .L_36)
	.align		4
.L_36:
        /*005c*/ 	.word	index@(.nv.constant0._Z31energia_device_read_data_kernelPiPfi)
        /*0060*/ 	.short	0x0380
        /*0062*/ 	.short	0x0014


	//----- nvinfo : EIATTR_SW_WAR
	.align		4
.L_37:
        /*0064*/ 	.byte	0x04, 0x36
        /*0066*/ 	.short	(.L_39 - .L_38)
.L_38:
        /*0068*/ 	.word	0x00000008
.L_39:


//--------------------- .nv.callgraph             --------------------------
	.section	.nv.callgraph,"",@"SHT_CUDA_CALLGRAPH"
	.align	4
	.sectionentsize	8
	.align		4
        /*0000*/ 	.word	0x00000000
	.align		4
        /*0004*/ 	.word	0xffffffff
	.align		4
        /*0008*/ 	.word	0x00000000
	.align		4
        /*000c*/ 	.word	0xfffffffe
	.align		4
        /*0010*/ 	.word	0x00000000
	.align		4
        /*0014*/ 	.word	0xfffffffd
	.align		4
        /*0018*/ 	.word	0x00000000
	.align		4
        /*001c*/ 	.word	0xfffffffc


//--------------------- .text._Z32energia_device_write_data_kernelPiPfi --------------------------
	.section	.text._Z32energia_device_write_data_kernelPiPfi,"ax",@progbits
	.align	128
        .global         _Z32energia_device_write_data_kernelPiPfi
        .type           _Z32energia_device_write_data_kernelPiPfi,@function
        .size           _Z32energia_device_write_data_kernelPiPfi,(.L_x_2 - _Z32energia_device_write_data_kernelPiPfi)
        .other          _Z32energia_device_write_data_kernelPiPfi,@"STO_CUDA_ENTRY STV_DEFAULT"
_Z32energia_device_write_data_kernelPiPfi:
.text._Z32energia_device_write_data_kernelPiPfi:
[----:B------:R-:W-:Y:S01]  /*0000*/  LDC R1, c[0x0][0x37c] ;  /* 0x0000df00ff017b82 */ /* 0x000fe20000000800 */
[----:B------:R-:W0:Y:S07]  /*0010*/  S2R R0, SR_TID.X ;  /* 0x0000000000007919 */ /* 0x000e2e0000002100 */
[----:B------:R-:W0:Y:S01]  /*0020*/  S2UR UR4, SR_CTAID.X ;  /* 0x00000000000479c3 */ /* 0x000e220000002500 */
[----:B------:R-:W1:Y:S07]  /*0030*/  LDCU UR5, c[0x0][0x390] ;  /* 0x00007200ff0577ac */ /* 0x000e6e0008000800 */
[----:B------:R-:W0:Y:S02]  /*0040*/  LDC R7, c[0x0][0x360] ;  /* 0x0000d800ff077b82 */ /* 0x000e240000000800 */
[----:B0-----:R-:W-:-:S05]  /*0050*/  IMAD R7, R7, UR4, R0 ;  /* 0x0000000407077c24 */ /* 0x001fca000f8e0200 */
[----:B-1----:R-:W-:-:S13]  /*0060*/  ISETP.GE.AND P0, PT, R7, UR5, PT ;  /* 0x0000000507007c0c */ /* 0x002fda000bf06270 */
[----:B------:R-:W-:Y:S05]  /*0070*/  @P0 EXIT ;  /* 0x000000000000094d */ /* 0x000fea0003800000 */
[----:B------:R-:W0:Y:S01]  /*0080*/  LDC.64 R2, c[0x0][0x388] ;  /* 0x0000e200ff027b82 */ /* 0x000e220000000a00 */
[----:B------:R-:W1:Y:S07]  /*0090*/  LDCU.64 UR4, c[0x0][0x358] ;  /* 0x00006b00ff0477ac */ /* 0x000e6e0008000a00 */
[----:B------:R-:W2:Y:S01]  /*00a0*/  LDC.64 R4, c[0x0][0x380] ;  /* 0x0000e000ff047b82 */ /* 0x000ea20000000a00 */
[----:B0-----:R-:W-:-:S06]  /*00b0*/  IMAD.WIDE R2, R7, 0x4, R2 ;  /* 0x0000000407027825 */ /* 0x001fcc00078e0202 */
[----:B-1----:R-:W3:Y:S01]  /*00c0*/  LDG.E R2, desc[UR4][R2.64] ;  /* 0x0000000402027981 */ /* 0x002ee2000c1e1900 */
[----:B--2---:R-:W-:Y:S01]  /*00d0*/  IMAD.WIDE R4, R7, 0x4, R4 ;  /* 0x0000000407047825 */ /* 0x004fe200078e0204 */
[----:B---3--:R-:W0:Y:S02]  /*00e0*/  F2I.TRUNC.NTZ R0, R2 ;  /* 0x0000000200007305 */ /* 0x008e24000020f100 */
[----:B0-----:R-:W-:-:S04]  /*00f0*/  LEA.HI R0, R0, R0, RZ, 0x1 ;  /* 0x0000000000007211 */ /* 0x001fc800078f08ff */
[----:B------:R-:W-:-:S05]  /*0100*/  SHF.R.S32.HI R7, RZ, 0x1, R0 ;  /* 0x00000001ff077819 */ /* 0x000fca0000011400 */
[----:B------:R-:W-:Y:S01]  /*0110*/  STG.E desc[UR4][R4.64], R7 ;  /* 0x0000000704007986 */ /* 0x000fe2000c101904 */
[----:B------:R-:W-:Y:S05]  /*0120*/  EXIT ;  /* 0x000000000000794d */ /* 0x000fea0003800000 */
.L_x_0:
[----:B------:R-:W-:-:S00]  /*0130*/  BRA `(.L_x_0) ;  /* 0xfffffffc00fc7947 */ /* 0x000fc0000383ffff */
[----:B------:R-:W-:-:S00]  /*0140*/  NOP ;  /* 0x0000000000007918 */ /* 0x000fc00000000000 */
        /* <DEDUP_REMOVED lines=11> */
.L_x_2:


//--------------------- .text._Z31energia_device_read_data_kernelPiPfi --------------------------
	.section	.text._Z31energia_device_read_data_kernelPiPfi,"ax",@progbits
	.align	128
        .global         _Z31energia_device_read_data_kernelPiPfi
        .type           _Z31energia_device_read_data_kernelPiPfi,@function
        .size           _Z31energia_device_read_data_kernelPiPfi,(.L_x_3 - _Z31energia_device_read_data_kernelPiPfi)
        .other          _Z31energia_device_read_data_kernelPiPfi,@"STO_CUDA_ENTRY STV_DEFAULT"
_Z31energia_device_read_data_kernelPiPfi:
.text._Z31energia_device_read_data_kernelPiPfi:
        /* <DEDUP_REMOVED lines=14> */
[----:B---3--:R-:W-:-:S05]  /*00e0*/  I2FP.F32.S32 R0, R2 ;  /* 0x0000000200007245 */ /* 0x008fca0000201400 */
[----:B------:R-:W-:-:S05]  /*00f0*/  FADD R7, R0, R0 ;  /* 0x0000000000077221 */ /* 0x000fca0000000000 */
[----:B------:R-:W-:Y:S01]  /*0100*/  STG.E desc[UR4][R4.64], R7 ;  /* 0x0000000704007986 */ /* 0x000fe2000c101904 */
[----:B------:R-:W-:Y:S05]  /*0110*/  EXIT ;  /* 0x000000000000794d */ /* 0x000fea0003800000 */
.L_x_1:
        /* <DEDUP_REMOVED lines=14> */
.L_x_3:


//--------------------- .nv.shared.reserved.0     --------------------------
	.section	.nv.shared.reserved.0,"aw",@nobits
	.weak		__nv_reservedSMEM_offset_0_alias
	.size		__nv_reservedSMEM_offset_0_alias, 0, 64
	.other		__nv_reservedSMEM_offset_0_alias,@"STO_CUDA_RESERVED_SHARED STV_DEFAULT"
__nv_reservedSMEM_offset_0_alias:
	.zero		0
	.zero		64


//--------------------- .nv.constant0._Z32energia_device_write_data_kernelPiPfi --------------------------
	.section	.nv.constant0._Z32energia_device_write_data_kernelPiPfi,"a",@progbits
	.sectionflags	@""
	.align	4
.nv.constant0._Z32energia_device_write_data_kernelPiPfi:
	.zero		916


//--------------------- .nv.constant0._Z31energia_device_read_data_kernelPiPfi --------------------------
	.section	.nv.constant0._Z31energia_device_read_data_kernelPiPfi,"a",@progbits
	.sectionflags	@""
	.align	4
.nv.constant0._Z31energia_device_read_data_kernelPiPfi:
	.zero		916


//--------------------- SYMBOLS --------------------------

	.type		.nv.reservedSmem.offset0,@object
	.size		.nv.reservedSmem.offset0,0x4
